//
// Generated by NVIDIA NVVM Compiler
//
// Compiler Build ID: CL-36424714
// Cuda compilation tools, release 13.0, V13.0.88
// Based on NVVM 20.0.0
//

.version 9.0
.target sm_100
.address_size 64

	// .globl	_Z12multiply_parPiS_S_

.visible .entry _Z12multiply_parPiS_S_(
	.param .u64 .ptr .align 1 _Z12multiply_parPiS_S__param_0,
	.param .u64 .ptr .align 1 _Z12multiply_parPiS_S__param_1,
	.param .u64 .ptr .align 1 _Z12multiply_parPiS_S__param_2
)
{
	.reg .pred 	%p<4>;
	.reg .b32 	%r<27>;
	.reg .b64 	%rd<13>;

	ld.param.u64 	%rd1, [_Z12multiply_parPiS_S__param_0];
	ld.param.u64 	%rd2, [_Z12multiply_parPiS_S__param_1];
	ld.param.u64 	%rd3, [_Z12multiply_parPiS_S__param_2];
	mov.u32 	%r3, %ctaid.x;
	mov.u32 	%r4, %ntid.x;
	mov.u32 	%r5, %tid.x;
	mad.lo.s32 	%r1, %r3, %r4, %r5;
	mov.u32 	%r6, %ctaid.y;
	mov.u32 	%r7, %ntid.y;
	mov.u32 	%r8, %tid.y;
	mad.lo.s32 	%r9, %r6, %r7, %r8;
	setp.gt.s32 	%p1, %r1, 4;
	setp.gt.u32 	%p2, %r9, 4;
	or.pred  	%p3, %p1, %p2;
	@%p3 bra 	$L__BB0_2;
	cvta.to.global.u64 	%rd4, %rd3;
	cvta.to.global.u64 	%rd5, %rd1;
	cvta.to.global.u64 	%rd6, %rd2;
	mul.lo.s32 	%r10, %r9, 5;
	mul.wide.u32 	%rd7, %r10, 4;
	add.s64 	%rd8, %rd5, %rd7;
	ld.global.u32 	%r11, [%rd8];
	mul.wide.s32 	%rd9, %r1, 4;
	add.s64 	%rd10, %rd6, %rd9;
	ld.global.u32 	%r12, [%rd10];
	mul.lo.s32 	%r13, %r12, %r11;
	ld.global.u32 	%r14, [%rd8+4];
	ld.global.u32 	%r15, [%rd10+20];
	mad.lo.s32 	%r16, %r15, %r14, %r13;
	ld.global.u32 	%r17, [%rd8+8];
	ld.global.u32 	%r18, [%rd10+40];
	mad.lo.s32 	%r19, %r18, %r17, %r16;
	ld.global.u32 	%r20, [%rd8+12];
	ld.global.u32 	%r21, [%rd10+60];
	mad.lo.s32 	%r22, %r21, %r20, %r19;
	ld.global.u32 	%r23, [%rd8+16];
	ld.global.u32 	%r24, [%rd10+80];
	mad.lo.s32 	%r25, %r24, %r23, %r22;
	add.s32 	%r26, %r10, %r1;
	mul.wide.s32 	%rd11, %r26, 4;
	add.s64 	%rd12, %rd4, %rd11;
	st.global.u32 	[%rd12], %r25;
$L__BB0_2:
	ret;

}


// ===== COMPILED SASS (sm_100) =====

	.target	sm_100

	.elftype	@"ET_EXEC"


//--------------------- .note.nv.tkinfo           --------------------------
	.section	.note.nv.tkinfo,"",@"SHT_NOTE"
	.sectionflags	@"SHF_NOTE_NV_TKINFO"
	.tkinfo
        /*0018*/ 	.word	0x00000002
        /*0030*/ 	.string	""
        /*0030*/ 	.string	"ptxas"
        /*0030*/ 	.string	"Cuda compilation tools, release 13.0, V13.0.88"
        /*0030*/ 	.string	"Build cuda_13.0.r13.0/compiler.36424714_0"
        /*0030*/ 	.string	"-arch sm_100 -m 64 "



//--------------------- .note.nv.cuinfo           --------------------------
	.section	.note.nv.cuinfo,"",@"SHT_NOTE"
	.sectionflags	@"SHF_NOTE_NV_CUINFO"
        /*0018*/ 	.short	0x0002
        /*001a*/ 	.short	0x0064
        /*001c*/ 	.short	0x0082
	.zero		2


//--------------------- .nv.info                  --------------------------
	.section	.nv.info,"",@"SHT_CUDA_INFO"
	.align	4


	//----- nvinfo : EIATTR_REGCOUNT
	.align		4
        /*0000*/ 	.byte	0x04, 0x2f
        /*0002*/ 	.short	(.L_1 - .L_0)
	.align		4
.L_0:
        /*0004*/ 	.word	index@(_Z12multiply_parPiS_S_)
        /*0008*/ 	.word	0x00000016


	//----- nvinfo : EIATTR_FRAME_SIZE
	.align		4
.L_1:
        /*000c*/ 	.byte	0x04, 0x11
        /*000e*/ 	.short	(.L_3 - .L_2)
	.align		4
.L_2:
        /*0010*/ 	.word	index@(_Z12multiply_parPiS_S_)
        /*0014*/ 	.word	0x00000000


	//----- nvinfo : EIATTR_MIN_STACK_SIZE
	.align		4
.L_3:
        /*0018*/ 	.byte	0x04, 0x12
        /*001a*/ 	.short	(.L_5 - .L_4)
	.align		4
.L_4:
        /*001c*/ 	.word	index@(_Z12multiply_parPiS_S_)
        /*0020*/ 	.word	0x00000000
.L_5:


//--------------------- .nv.compat                --------------------------
	.section	.nv.compat,"",@"SHT_CUDA_COMPAT_INFO"
	.align	4
        /*0000*/ 	.byte	0x02, 0x09, 0x00, 0x00, 0x02, 0x02, 0x01, 0x00, 0x02, 0x05, 0x05, 0x00, 0x03, 0x07, 0x01, 0x01
        /*0010*/ 	.byte	0x02, 0x03, 0x00, 0x00, 0x02, 0x06, 0x01, 0x00, 0x04, 0x0b, 0x08, 0x00, 0x09, 0x00, 0x00, 0x00
        /*0020*/ 	.byte	0x00, 0x00, 0x00, 0x00


//--------------------- .nv.info._Z12multiply_parPiS_S_ --------------------------
	.section	.nv.info._Z12multiply_parPiS_S_,"",@"SHT_CUDA_INFO"
	.sectionflags	@""
	.align	4


	//----- nvinfo : EIATTR_CUDA_API_VERSION
	.align		4
        /*0000*/ 	.byte	0x04, 0x37
        /*0002*/ 	.short	(.L_7 - .L_6)
.L_6:
        /*0004*/ 	.word	0x00000082


	//----- nvinfo : EIATTR_KPARAM_INFO
	.align		4
.L_7:
        /*0008*/ 	.byte	0x04, 0x17
        /*000a*/ 	.short	(.L_9 - .L_8)
.L_8:
        /*000c*/ 	.word	0x00000000
        /*0010*/ 	.short	0x0002
        /*0012*/ 	.short	0x0010
        /*0014*/ 	.byte	0x00, 0xf5, 0x21, 0x00


	//----- nvinfo : EIATTR_KPARAM_INFO
	.align		4
.L_9:
        /*0018*/ 	.byte	0x04, 0x17
        /*001a*/ 	.short	(.L_11 - .L_10)
.L_10:
        /*001c*/ 	.word	0x00000000
        /*0020*/ 	.short	0x0001
        /*0022*/ 	.short	0x0008
        /*0024*/ 	.byte	0x00, 0xf5, 0x21, 0x00


	//----- nvinfo : EIATTR_KPARAM_INFO
	.align		4
.L_11:
        /*0028*/ 	.byte	0x04, 0x17
        /*002a*/ 	.short	(.L_13 - .L_12)
.L_12:
        /*002c*/ 	.word	0x00000000
        /*0030*/ 	.short	0x0000
        /*0032*/ 	.short	0x0000
        /*0034*/ 	.byte	0x00, 0xf5, 0x21, 0x00


	//----- nvinfo : EIATTR_SPARSE_MMA_MASK
	.align		4
.L_13:
        /*0038*/ 	.byte	0x03, 0x50
        /*003a*/ 	.short	0x0000


	//----- nvinfo : EIATTR_MAXREG_COUNT
	.align		4
        /*003c*/ 	.byte	0x03, 0x1b
        /*003e*/ 	.short	0x00ff


	//----- nvinfo : EIATTR_MERCURY_ISA_VERSION
	.align		4
        /*0040*/ 	.byte	0x03, 0x5f
        /*0042*/ 	.short	0x0101


	//----- nvinfo : EIATTR_VRC_CTA_INIT_COUNT
	.align		4
        /*0044*/ 	.byte	0x02, 0x4a
	.zero		1
	.zero		1


	//----- nvinfo : EIATTR_EXIT_INSTR_OFFSETS
	.align		4
        /*0048*/ 	.byte	0x04, 0x1c
        /*004a*/ 	.short	(.L_15 - .L_14)


	//   ....[0]....
.L_14:
        /*004c*/ 	.word	0x000000b0


	//   ....[1]....
        /*0050*/ 	.word	0x00000250


	//----- nvinfo : EIATTR_CBANK_PARAM_SIZE
	.align		4
.L_15:
        /*0054*/ 	.byte	0x03, 0x19
        /*0056*/ 	.short	0x0018


	//----- nvinfo : EIATTR_PARAM_CBANK
	.align		4
        /*0058*/ 	.byte	0x04, 0x0a
        /*005a*/ 	.short	(.L_17 - .L_16)
	.align		4
.L_16:
        /*005c*/ 	.word	index@(.nv.constant0._Z12multiply_parPiS_S_)
        /*0060*/ 	.short	0x0380
        /*0062*/ 	.short	0x0018


	//----- nvinfo : EIATTR_SW_WAR
	.align		4
.L_17:
        /*0064*/ 	.byte	0x04, 0x36
        /*0066*/ 	.short	(.L_19 - .L_18)
.L_18:
        /*0068*/ 	.word	0x00000008
.L_19:


//--------------------- .nv.callgraph             --------------------------
	.section	.nv.callgraph,"",@"SHT_CUDA_CALLGRAPH"
	.align	4
	.sectionentsize	8
	.align		4
        /*0000*/ 	.word	0x00000000
	.align		4
        /*0004*/ 	.word	0xffffffff
	.align		4
        /*0008*/ 	.word	0x00000000
	.align		4
        /*000c*/ 	.word	0xfffffffe
	.align		4
        /*0010*/ 	.word	0x00000000
	.align		4
        /*0014*/ 	.word	0xfffffffd
	.align		4
        /*0018*/ 	.word	0x00000000
	.align		4
        /*001c*/ 	.word	0xfffffffc


//--------------------- .text._Z12multiply_parPiS_S_ --------------------------
	.section	.text._Z12multiply_parPiS_S_,"ax",@progbits
	.align	128
        .global         _Z12multiply_parPiS_S_
        .type           _Z12multiply_parPiS_S_,@function
        .size           _Z12multiply_parPiS_S_,(.L_x_1 - _Z12multiply_parPiS_S_)
        .other          _Z12multiply_parPiS_S_,@"STO_CUDA_ENTRY STV_DEFAULT"
_Z12multiply_parPiS_S_:
.text._Z12multiply_parPiS_S_:
[----:B------:R-:W-:Y:S01]  /*0000*/  LDC R1, c[0x0][0x37c] ;  /* 0x0000df00ff017b82 */ /* 0x000fe20000000800 */
[----:B------:R-:W0:Y:S07]  /*0010*/  S2R R3, SR_TID.Y ;  /* 0x0000000000037919 */ /* 0x000e2e0000002200 */
[----:B------:R-:W1:Y:S01]  /*0020*/  LDC R9, c[0x0][0x360] ;  /* 0x0000d800ff097b82 */ /* 0x000e620000000800 */
[----:B------:R-:W1:Y:S07]  /*0030*/  S2R R2, SR_TID.X ;  /* 0x0000000000027919 */ /* 0x000e6e0000002100 */
[----:B------:R-:W0:Y:S08]  /*0040*/  S2UR UR5, SR_CTAID.Y ;  /* 0x00000000000579c3 */ /* 0x000e300000002600 */
[----:B------:R-:W0:Y:S08]  /*0050*/  LDC R0, c[0x0][0x364] ;  /* 0x0000d900ff007b82 */ /* 0x000e300000000800 */
[----:B------:R-:W1:Y:S01]  /*0060*/  S2UR UR4, SR_CTAID.X ;  /* 0x00000000000479c3 */ /* 0x000e620000002500 */
[----:B0-----:R-:W-:-:S05]  /*0070*/  IMAD R0, R0, UR5, R3 ;  /* 0x0000000500007c24 */ /* 0x001fca000f8e0203 */
[----:B------:R-:W-:Y:S01]  /*0080*/  ISETP.GT.U32.AND P0, PT, R0, 0x4, PT ;  /* 0x000000040000780c */ /* 0x000fe20003f04070 */
[----:B-1----:R-:W-:-:S05]  /*0090*/  IMAD R9, R9, UR4, R2 ;  /* 0x0000000409097c24 */ /* 0x002fca000f8e0202 */
[----:B------:R-:W-:-:S13]  /*00a0*/  ISETP.GT.OR P0, PT, R9, 0x4, P0 ;  /* 0x000000040900780c */ /* 0x000fda0000704670 */
[----:B------:R-:W-:Y:S05]  /*00b0*/  @P0 EXIT ;  /* 0x000000000000094d */ /* 0x000fea0003800000 */
[----:B------:R-:W0:Y:S01]  /*00c0*/  LDC.64 R4, c[0x0][0x380] ;  /* 0x0000e000ff047b82 */ /* 0x000e220000000a00 */
[----:B------:R-:W1:Y:S01]  /*00d0*/  LDCU.64 UR4, c[0x0][0x358] ;  /* 0x00006b00ff0477ac */ /* 0x000e620008000a00 */
[----:B------:R-:W-:-:S06]  /*00e0*/  LEA R0, R0, R0, 0x2 ;  /* 0x0000000000007211 */ /* 0x000fcc00078e10ff */
[----:B------:R-:W2:Y:S08]  /*00f0*/  LDC.64 R6, c[0x0][0x388] ;  /* 0x0000e200ff067b82 */ /* 0x000eb00000000a00 */
[----:B------:R-:W3:Y:S01]  /*0100*/  LDC.64 R2, c[0x0][0x390] ;  /* 0x0000e400ff027b82 */ /* 0x000ee20000000a00 */
[----:B0-----:R-:W-:-:S05]  /*0110*/  IMAD.WIDE.U32 R4, R0, 0x4, R4 ;  /* 0x0000000400047825 */ /* 0x001fca00078e0004 */
[----:B-1----:R-:W4:Y:S01]  /*0120*/  LDG.E R8, desc[UR4][R4.64] ;  /* 0x0000000404087981 */ /* 0x002f22000c1e1900 */
[----:B--2---:R-:W-:-:S03]  /*0130*/  IMAD.WIDE R6, R9, 0x4, R6 ;  /* 0x0000000409067825 */ /* 0x004fc600078e0206 */
[----:B------:R-:W2:Y:S04]  /*0140*/  LDG.E R13, desc[UR4][R4.64+0x4] ;  /* 0x00000404040d7981 */ /* 0x000ea8000c1e1900 */
[----:B------:R-:W4:Y:S04]  /*0150*/  LDG.E R11, desc[UR4][R6.64] ;  /* 0x00000004060b7981 */ /* 0x000f28000c1e1900 */
[----:B------:R-:W2:Y:S04]  /*0160*/  LDG.E R10, desc[UR4][R6.64+0x14] ;  /* 0x00001404060a7981 */ /* 0x000ea8000c1e1900 */
[----:B------:R-:W5:Y:S04]  /*0170*/  LDG.E R15, desc[UR4][R4.64+0x8] ;  /* 0x00000804040f7981 */ /* 0x000f68000c1e1900 */
[----:B------:R-:W5:Y:S04]  /*0180*/  LDG.E R12, desc[UR4][R6.64+0x28] ;  /* 0x00002804060c7981 */ /* 0x000f68000c1e1900 */
[----:B------:R-:W5:Y:S04]  /*0190*/  LDG.E R17, desc[UR4][R4.64+0xc] ;  /* 0x00000c0404117981 */ /* 0x000f68000c1e1900 */
[----:B------:R-:W5:Y:S04]  /*01a0*/  LDG.E R14, desc[UR4][R6.64+0x3c] ;  /* 0x00003c04060e7981 */ /* 0x000f68000c1e1900 */
[----:B------:R-:W5:Y:S04]  /*01b0*/  LDG.E R19, desc[UR4][R4.64+0x10] ;  /* 0x0000100404137981 */ /* 0x000f68000c1e1900 */
[----:B------:R-:W5:Y:S01]  /*01c0*/  LDG.E R16, desc[UR4][R6.64+0x50] ;  /* 0x0000500406107981 */ /* 0x000f62000c1e1900 */
[----:B------:R-:W-:-:S05]  /*01d0*/  IADD3 R9, PT, PT, R9, R0, RZ ;  /* 0x0000000009097210 */ /* 0x000fca0007ffe0ff */
[----:B---3--:R-:W-:-:S04]  /*01e0*/  IMAD.WIDE R2, R9, 0x4, R2 ;  /* 0x0000000409027825 */ /* 0x008fc800078e0202 */
[----:B----4-:R-:W-:-:S04]  /*01f0*/  IMAD R8, R8, R11, RZ ;  /* 0x0000000b08087224 */ /* 0x010fc800078e02ff */
[----:B--2---:R-:W-:-:S04]  /*0200*/  IMAD R8, R13, R10, R8 ;  /* 0x0000000a0d087224 */ /* 0x004fc800078e0208 */
[----:B-----5:R-:W-:-:S04]  /*0210*/  IMAD R8, R15, R12, R8 ;  /* 0x0000000c0f087224 */ /* 0x020fc800078e0208 */
[----:B------:R-:W-:-:S04]  /*0220*/  IMAD R8, R17, R14, R8 ;  /* 0x0000000e11087224 */ /* 0x000fc800078e0208 */
[----:B------:R-:W-:-:S05]  /*0230*/  IMAD R19, R19, R16, R8 ;  /* 0x0000001013137224 */ /* 0x000fca00078e0208 */
[----:B------:R-:W-:Y:S01]  /*0240*/  STG.E desc[UR4][R2.64], R19 ;  /* 0x0000001302007986 */ /* 0x000fe2000c101904 */
[----:B------:R-:W-:Y:S05]  /*0250*/  EXIT ;  /* 0x000000000000794d */ /* 0x000fea0003800000 */
.L_x_0:
[----:B------:R-:W-:-:S00]  /*0260*/  BRA `(.L_x_0) ;  /* 0xfffffffc00fc7947 */ /* 0x000fc0000383ffff */
[----:B------:R-:W-:-:S00]  /*0270*/  NOP ;  /* 0x0000000000007918 */ /* 0x000fc00000000000 */
        /* <DEDUP_REMOVED lines=8> */
.L_x_1:


//--------------------- .nv.shared.reserved.0     --------------------------
	.section	.nv.shared.reserved.0,"aw",@nobits
	.weak		__nv_reservedSMEM_offset_0_alias
	.size		__nv_reservedSMEM_offset_0_alias, 0, 64
	.other		__nv_reservedSMEM_offset_0_alias,@"STO_CUDA_RESERVED_SHARED STV_DEFAULT"
__nv_reservedSMEM_offset_0_alias:
	.zero		0
	.zero		64


//--------------------- .nv.constant0._Z12multiply_parPiS_S_ --------------------------
	.section	.nv.constant0._Z12multiply_parPiS_S_,"a",@progbits
	.sectionflags	@""
	.align	4
.nv.constant0._Z12multiply_parPiS_S_:
	.zero		920


//--------------------- SYMBOLS --------------------------

	.type		.nv.reservedSmem.offset0,@object
	.size		.nv.reservedSmem.offset0,0x4
